	.headerflags	@"EF_CUDA_TEXMODE_UNIFIED EF_CUDA_64BIT_ADDRESS EF_CUDA_ACCELERATORS EF_CUDA_SM90 EF_CUDA_VIRTUAL_SM(EF_CUDA_SM90)"
	.elftype	@"ET_EXEC"


//--------------------- .nv.info                  --------------------------
	.section	.nv.info,"",@"SHT_CUDA_INFO"
	.align	4


	//----- nvinfo : EIATTR_REGCOUNT
	.align		4
        /*0000*/ 	.byte	0x04, 0x2f
        /*0002*/ 	.short	(.L_1 - .L_0)
	.align		4
.L_0:
        /*0004*/ 	.word	index@(triton_poi_fused_native_layer_norm_3)
        /*0008*/ 	.word	0x0000001a


	//----- nvinfo : EIATTR_MIN_STACK_SIZE
	.align		4
.L_1:
        /*000c*/ 	.byte	0x04, 0x12
        /*000e*/ 	.short	(.L_3 - .L_2)
	.align		4
.L_2:
        /*0010*/ 	.word	index@(triton_poi_fused_native_layer_norm_3)
        /*0014*/ 	.word	0x00000000


	//----- nvinfo : EIATTR_FRAME_SIZE
	.align		4
.L_3:
        /*0018*/ 	.byte	0x04, 0x11
        /*001a*/ 	.short	(.L_5 - .L_4)
	.align		4
.L_4:
        /*001c*/ 	.word	index@(triton_poi_fused_native_layer_norm_3)
        /*0020*/ 	.word	0x00000000


	//----- nvinfo : EIATTR_MIN_STACK_SIZE
	.align		4
.L_5:
        /*0024*/ 	.byte	0x04, 0x12
        /*0026*/ 	.short	(.L_7 - .L_6)
	.align		4
.L_6:
        /*0028*/ 	.word	index@(triton_poi_fused_native_layer_norm_3)
        /*002c*/ 	.word	0x00000000
.L_7:


//--------------------- .nv.info.triton_poi_fused_native_layer_norm_3 --------------------------
	.section	.nv.info.triton_poi_fused_native_layer_norm_3,"",@"SHT_CUDA_INFO"
	.sectionflags	@""
	.align	4


	//----- nvinfo : EIATTR_CUDA_API_VERSION
	.align		4
        /*0000*/ 	.byte	0x04, 0x37
        /*0002*/ 	.short	(.L_9 - .L_8)
.L_8:
        /*0004*/ 	.word	0x0000007c


	//----- nvinfo : EIATTR_KPARAM_INFO
	.align		4
.L_9:
        /*0008*/ 	.byte	0x04, 0x17
        /*000a*/ 	.short	(.L_11 - .L_10)
.L_10:
        /*000c*/ 	.word	0x00000000
        /*0010*/ 	.short	0x0006
        /*0012*/ 	.short	0x0030
        /*0014*/ 	.byte	0x00, 0xf0, 0x11, 0x00


	//----- nvinfo : EIATTR_KPARAM_INFO
	.align		4
.L_11:
        /*0018*/ 	.byte	0x04, 0x17
        /*001a*/ 	.short	(.L_13 - .L_12)
.L_12:
        /*001c*/ 	.word	0x00000000
        /*0020*/ 	.short	0x0005
        /*0022*/ 	.short	0x0028
        /*0024*/ 	.byte	0x00, 0xf4, 0x21, 0x00


	//----- nvinfo : EIATTR_KPARAM_INFO
	.align		4
.L_13:
        /*0028*/ 	.byte	0x04, 0x17
        /*002a*/ 	.short	(.L_15 - .L_14)
.L_14:
        /*002c*/ 	.word	0x00000000
        /*0030*/ 	.short	0x0004
        /*0032*/ 	.short	0x0020
        /*0034*/ 	.byte	0x00, 0xf4, 0x21, 0x00


	//----- nvinfo : EIATTR_KPARAM_INFO
	.align		4
.L_15:
        /*0038*/ 	.byte	0x04, 0x17
        /*003a*/ 	.short	(.L_17 - .L_16)
.L_16:
        /*003c*/ 	.word	0x00000000
        /*0040*/ 	.short	0x0003
        /*0042*/ 	.short	0x0018
        /*0044*/ 	.byte	0x00, 0xf4, 0x21, 0x00


	//----- nvinfo : EIATTR_KPARAM_INFO
	.align		4
.L_17:
        /*0048*/ 	.byte	0x04, 0x17
        /*004a*/ 	.short	(.L_19 - .L_18)
.L_18:
        /*004c*/ 	.word	0x00000000
        /*0050*/ 	.short	0x0002
        /*0052*/ 	.short	0x0010
        /*0054*/ 	.byte	0x00, 0xf4, 0x21, 0x00


	//----- nvinfo : EIATTR_KPARAM_INFO
	.align		4
.L_19:
        /*0058*/ 	.byte	0x04, 0x17
        /*005a*/ 	.short	(.L_21 - .L_20)
.L_20:
        /*005c*/ 	.word	0x00000000
        /*0060*/ 	.short	0x0001
        /*0062*/ 	.short	0x0008
        /*0064*/ 	.byte	0x00, 0xf4, 0x21, 0x00


	//----- nvinfo : EIATTR_KPARAM_INFO
	.align		4
.L_21:
        /*0068*/ 	.byte	0x04, 0x17
        /*006a*/ 	.short	(.L_23 - .L_22)
.L_22:
        /*006c*/ 	.word	0x00000000
        /*0070*/ 	.short	0x0000
        /*0072*/ 	.short	0x0000
        /*0074*/ 	.byte	0x00, 0xf4, 0x21, 0x00


	//----- nvinfo : EIATTR_SPARSE_MMA_MASK
	.align		4
.L_23:
        /*0078*/ 	.byte	0x03, 0x50
        /*007a*/ 	.short	0x0000


	//----- nvinfo : EIATTR_MAXREG_COUNT
	.align		4
        /*007c*/ 	.byte	0x03, 0x1b
        /*007e*/ 	.short	0x00ff


	//----- nvinfo : EIATTR_EXIT_INSTR_OFFSETS
	.align		4
        /*0080*/ 	.byte	0x04, 0x1c
        /*0082*/ 	.short	(.L_25 - .L_24)


	//   ....[0]....
.L_24:
        /*0084*/ 	.word	0x000002d0


	//   ....[1]....
        /*0088*/ 	.word	0x000002f0


	//----- nvinfo : EIATTR_REQNTID
	.align		4
.L_25:
        /*008c*/ 	.byte	0x04, 0x10
        /*008e*/ 	.short	(.L_27 - .L_26)
.L_26:
        /*0090*/ 	.word	0x00000020
        /*0094*/ 	.word	0x00000001
        /*0098*/ 	.word	0x00000001


	//----- nvinfo : EIATTR_CBANK_PARAM_SIZE
	.align		4
.L_27:
        /*009c*/ 	.byte	0x03, 0x19
        /*009e*/ 	.short	0x0034


	//----- nvinfo : EIATTR_PARAM_CBANK
	.align		4
        /*00a0*/ 	.byte	0x04, 0x0a
        /*00a2*/ 	.short	(.L_29 - .L_28)
	.align		4
.L_28:
        /*00a4*/ 	.word	index@(.nv.constant0.triton_poi_fused_native_layer_norm_3)
        /*00a8*/ 	.short	0x0210
        /*00aa*/ 	.short	0x0034


	//----- nvinfo : EIATTR_SW_WAR
	.align		4
.L_29:
        /*00ac*/ 	.byte	0x04, 0x36
        /*00ae*/ 	.short	(.L_31 - .L_30)
.L_30:
        /*00b0*/ 	.word	0x00000008
.L_31:


//--------------------- .nv.callgraph             --------------------------
	.section	.nv.callgraph,"",@"SHT_CUDA_CALLGRAPH"
	.align	4
	.sectionentsize	8
	.align		4
        /*0000*/ 	.word	0x00000000
	.align		4
        /*0004*/ 	.word	0xffffffff
	.align		4
        /*0008*/ 	.word	0x00000000
	.align		4
        /*000c*/ 	.word	0xfffffffe
	.align		4
        /*0010*/ 	.word	0x00000000
	.align		4
        /*0014*/ 	.word	0xfffffffd
	.align		4
        /*0018*/ 	.word	0x00000000
	.align		4
        /*001c*/ 	.word	0xfffffffc


//--------------------- .text.triton_poi_fused_native_layer_norm_3 --------------------------
	.section	.text.triton_poi_fused_native_layer_norm_3,"ax",@progbits
	.align	128
        .global         triton_poi_fused_native_layer_norm_3
        .type           triton_poi_fused_native_layer_norm_3,@function
        .size           triton_poi_fused_native_layer_norm_3,(.L_x_1 - triton_poi_fused_native_layer_norm_3)
        .other          triton_poi_fused_native_layer_norm_3,@"STO_CUDA_ENTRY STV_DEFAULT"
triton_poi_fused_native_layer_norm_3:
.text.triton_poi_fused_native_layer_norm_3:
[----:B------:R-:W0:Y:S01]  /*0000*/  LDC R1, c[0x0][0x28] ;  /* 0x00000a00ff017b82 */ /* 0x000e220000000800 */
[----:B------:R-:W1:Y:S07]  /*0010*/  S2R R0, SR_TID.X ;  /* 0x0000000000007919 */ /* 0x000e6e0000002100 */
[----:B------:R-:W2:Y:S01]  /*0020*/  LDC.64 R4, c[0x0][0x218] ;  /* 0x00008600ff047b82 */ /* 0x000ea20000000a00 */
[----:B------:R-:W-:Y:S01]  /*0030*/  IMAD.MOV.U32 R21, RZ, RZ, RZ ;  /* 0x000000ffff157224 */ /* 0x000fe200078e00ff */
[----:B------:R-:W-:Y:S01]  /*0040*/  CS2R R18, SRZ ;  /* 0x0000000000127805 */ /* 0x000fe2000001ff00 */
[----:B------:R-:W3:Y:S05]  /*0050*/  S2R R13, SR_CTAID.X ;  /* 0x00000000000d7919 */ /* 0x000eea0000002500 */
[----:B------:R-:W4:Y:S01]  /*0060*/  LDC.64 R2, c[0x0][0x210] ;  /* 0x00008400ff027b82 */ /* 0x000f220000000a00 */
[----:B------:R-:W-:-:S07]  /*0070*/  ULDC.64 UR4, c[0x0][0x208] ;  /* 0x0000820000047ab9 */ /* 0x000fce0000000a00 */
[----:B------:R-:W5:Y:S08]  /*0080*/  LDC.64 R6, c[0x0][0x220] ;  /* 0x00008800ff067b82 */ /* 0x000f700000000a00 */
[----:B------:R-:W5:Y:S01]  /*0090*/  LDC.64 R8, c[0x0][0x228] ;  /* 0x00008a00ff087b82 */ /* 0x000f620000000a00 */
[----:B-1----:R-:W-:-:S07]  /*00a0*/  SHF.L.U32 R0, R0, 0x1, RZ ;  /* 0x0000000100007819 */ /* 0x002fce00000006ff */
[----:B------:R-:W1:Y:S01]  /*00b0*/  LDC.64 R10, c[0x0][0x230] ;  /* 0x00008c00ff0a7b82 */ /* 0x000e620000000a00 */
[----:B------:R-:W-:-:S04]  /*00c0*/  LOP3.LUT R0, R0, 0x3e, RZ, 0xc0, !PT ;  /* 0x0000003e00007812 */ /* 0x000fc800078ec0ff */
[----:B---3--:R-:W-:-:S04]  /*00d0*/  LEA R13, R13, R0, 0x6 ;  /* 0x000000000d0d7211 */ /* 0x008fc800078e30ff */
[----:B------:R-:W-:Y:S01]  /*00e0*/  SHF.R.S32.HI R0, RZ, 0x1f, R13 ;  /* 0x0000001fff007819 */ /* 0x000fe2000001140d */
[----:B------:R-:W-:Y:S01]  /*00f0*/  HFMA2.MMA R14, -RZ, RZ, 0, 0 ;  /* 0x00000000ff0e7435 */ /* 0x000fe200000001ff */
[C---:B------:R-:W-:Y:S01]  /*0100*/  ISETP.GE.AND P0, PT, R13.reuse, 0x40, PT ;  /* 0x000000400d00780c */ /* 0x040fe20003f06270 */
[----:B----4-:R-:W-:Y:S01]  /*0110*/  IMAD.WIDE R2, R13, 0x4, R2 ;  /* 0x000000040d027825 */ /* 0x010fe200078e0202 */
[----:B------:R-:W-:-:S04]  /*0120*/  LEA.HI R0, R0, R13, RZ, 0x2 ;  /* 0x0000000d00007211 */ /* 0x000fc800078f10ff */
[----:B------:R-:W-:Y:S02]  /*0130*/  LOP3.LUT R12, R0, 0xfffffffc, RZ, 0xc0, !PT ;  /* 0xfffffffc000c7812 */ /* 0x000fe400078ec0ff */
[----:B------:R-:W-:Y:S01]  /*0140*/  SHF.R.S32.HI R15, RZ, 0x2, R0 ;  /* 0x00000002ff0f7819 */ /* 0x000fe20000011400 */
[----:B------:R-:W-:Y:S02]  /*0150*/  HFMA2.MMA R0, -RZ, RZ, 0, 0 ;  /* 0x00000000ff007435 */ /* 0x000fe400000001ff */
[----:B------:R-:W-:Y:S02]  /*0160*/  IMAD.IADD R17, R13, 0x1, -R12 ;  /* 0x000000010d117824 */ /* 0x000fe400078e0a0c */
[C---:B--2---:R-:W-:Y:S01]  /*0170*/  IMAD.WIDE R4, R15.reuse, 0x4, R4 ;  /* 0x000000040f047825 */ /* 0x044fe200078e0204 */
[----:B------:R-:W-:Y:S01]  /*0180*/  MOV R12, RZ ;  /* 0x000000ff000c7202 */ /* 0x000fe20000000f00 */
[----:B------:R2:W3:Y:S02]  /*0190*/  @!P0 LDG.E.64 R18, desc[UR4][R2.64] ;  /* 0x0000000402128981 */ /* 0x0004e4000c1e1b00 */
[----:B-----5:R-:W-:-:S02]  /*01a0*/  IMAD.WIDE R6, R15, 0x4, R6 ;  /* 0x000000040f067825 */ /* 0x020fc400078e0206 */
[----:B------:R-:W3:Y:S01]  /*01b0*/  @!P0 LDG.E.EL R21, desc[UR4][R4.64] ;  /* 0x0000000404158981 */ /* 0x000ee2000c2e1900 */
[----:B------:R-:W-:Y:S01]  /*01c0*/  CS2R R22, SRZ ;  /* 0x0000000000167805 */ /* 0x000fe2000001ff00 */
[C---:B0-----:R-:W-:Y:S02]  /*01d0*/  IMAD.WIDE R8, R17.reuse, 0x4, R8 ;  /* 0x0000000411087825 */ /* 0x041fe400078e0208 */
[----:B------:R-:W4:Y:S02]  /*01e0*/  @!P0 LDG.E.EL R0, desc[UR4][R4.64] ;  /* 0x0000000404008981 */ /* 0x000f24000c2e1900 */
[----:B-1----:R-:W-:Y:S01]  /*01f0*/  IMAD.WIDE R10, R17, 0x4, R10 ;  /* 0x00000004110a7825 */ /* 0x002fe200078e020a */
[----:B------:R-:W-:Y:S01]  /*0200*/  CS2R R16, SRZ ;  /* 0x0000000000107805 */ /* 0x000fe2000001ff00 */
[----:B------:R-:W5:Y:S01]  /*0210*/  @!P0 LDG.E.EL R12, desc[UR4][R6.64] ;  /* 0x00000004060c8981 */ /* 0x000f62000c2e1900 */
[----:B--2---:R-:W0:Y:S03]  /*0220*/  LDC.64 R2, c[0x0][0x238] ;  /* 0x00008e00ff027b82 */ /* 0x004e260000000a00 */
[----:B------:R-:W2:Y:S04]  /*0230*/  @!P0 LDG.E.EL R14, desc[UR4][R6.64] ;  /* 0x00000004060e8981 */ /* 0x000ea8000c2e1900 */
[----:B------:R-:W2:Y:S04]  /*0240*/  @!P0 LDG.E.EL.64 R16, desc[UR4][R8.64] ;  /* 0x0000000408108981 */ /* 0x000ea8000c2e1b00 */
[----:B------:R-:W2:Y:S01]  /*0250*/  @!P0 LDG.E.EL.64 R22, desc[UR4][R10.64] ;  /* 0x000000040a168981 */ /* 0x000ea2000c2e1b00 */
[----:B0-----:R-:W-:-:S04]  /*0260*/  IMAD.WIDE R2, R13, 0x4, R2 ;  /* 0x000000040d027825 */ /* 0x001fc800078e0202 */
[----:B---3--:R-:W-:Y:S01]  /*0270*/  FADD R21, -R21, R18 ;  /* 0x0000001215157221 */ /* 0x008fe20000000100 */
[----:B----4-:R-:W-:-:S03]  /*0280*/  FADD R19, -R0, R19 ;  /* 0x0000001300137221 */ /* 0x010fc60000000100 */
[----:B-----5:R-:W-:Y:S01]  /*0290*/  FMUL R21, R21, R12 ;  /* 0x0000000c15157220 */ /* 0x020fe20000400000 */
[----:B--2---:R-:W-:-:S03]  /*02a0*/  FMUL R14, R19, R14 ;  /* 0x0000000e130e7220 */ /* 0x004fc60000400000 */
[----:B------:R-:W-:Y:S01]  /*02b0*/  FFMA R16, R21, R16, R22 ;  /* 0x0000001015107223 */ /* 0x000fe20000000016 */
[----:B------:R-:W-:Y:S01]  /*02c0*/  FFMA R17, R14, R17, R23 ;  /* 0x000000110e117223 */ /* 0x000fe20000000017 */
[----:B------:R-:W-:Y:S06]  /*02d0*/  @P0 EXIT ;  /* 0x000000000000094d */ /* 0x000fec0003800000 */
[----:B------:R-:W-:Y:S01]  /*02e0*/  STG.E.64 desc[UR4][R2.64], R16 ;  /* 0x0000001002007986 */ /* 0x000fe2000c101b04 */
[----:B------:R-:W-:Y:S05]  /*02f0*/  EXIT ;  /* 0x000000000000794d */ /* 0x000fea0003800000 */
.L_x_0:
[----:B------:R-:W-:-:S00]  /*0300*/  BRA `(.L_x_0) ;  /* 0xfffffffc00fc7947 */ /* 0x000fc0000383ffff */
[----:B------:R-:W-:-:S00]  /*0310*/  NOP ;  /* 0x0000000000007918 */ /* 0x000fc00000000000 */
        /* <DEDUP_REMOVED lines=14> */
.L_x_1:


//--------------------- .nv.constant0.triton_poi_fused_native_layer_norm_3 --------------------------
	.section	.nv.constant0.triton_poi_fused_native_layer_norm_3,"a",@progbits
	.sectionflags	@""
	.align	4
.nv.constant0.triton_poi_fused_native_layer_norm_3:
	.zero		580
